//
// Generated by NVIDIA NVVM Compiler
//
// Compiler Build ID: CL-36424714
// Cuda compilation tools, release 13.0, V13.0.88
// Based on NVVM 20.0.0
//

.version 9.0
.target sm_100
.address_size 64

	// .globl	_Z16cheby_fwd_kernelPKfPfiiii

.visible .entry _Z16cheby_fwd_kernelPKfPfiiii(
	.param .u64 .ptr .align 1 _Z16cheby_fwd_kernelPKfPfiiii_param_0,
	.param .u64 .ptr .align 1 _Z16cheby_fwd_kernelPKfPfiiii_param_1,
	.param .u32 _Z16cheby_fwd_kernelPKfPfiiii_param_2,
	.param .u32 _Z16cheby_fwd_kernelPKfPfiiii_param_3,
	.param .u32 _Z16cheby_fwd_kernelPKfPfiiii_param_4,
	.param .u32 _Z16cheby_fwd_kernelPKfPfiiii_param_5
)
{
	.reg .pred 	%p<11>;
	.reg .b32 	%r<46>;
	.reg .b32 	%f<51>;
	.reg .b64 	%rd<31>;

	ld.param.u64 	%rd2, [_Z16cheby_fwd_kernelPKfPfiiii_param_0];
	ld.param.u64 	%rd3, [_Z16cheby_fwd_kernelPKfPfiiii_param_1];
	ld.param.u32 	%r23, [_Z16cheby_fwd_kernelPKfPfiiii_param_2];
	ld.param.u32 	%r24, [_Z16cheby_fwd_kernelPKfPfiiii_param_3];
	ld.param.u32 	%r25, [_Z16cheby_fwd_kernelPKfPfiiii_param_4];
	ld.param.u32 	%r26, [_Z16cheby_fwd_kernelPKfPfiiii_param_5];
	cvta.to.global.u64 	%rd1, %rd3;
	mov.u32 	%r27, %ctaid.x;
	mov.u32 	%r28, %ntid.x;
	mul.lo.s32 	%r1, %r27, %r28;
	mov.u32 	%r2, %tid.x;
	add.s32 	%r3, %r1, %r2;
	setp.ge.s32 	%p1, %r3, %r26;
	@%p1 bra 	$L__BB0_14;
	cvta.to.global.u64 	%rd4, %rd2;
	mul.wide.s32 	%rd5, %r3, 4;
	add.s64 	%rd6, %rd4, %rd5;
	ld.global.f32 	%f48, [%rd6];
	mul.lo.s32 	%r4, %r24, %r23;
	add.s32 	%r29, %r3, %r4;
	mul.wide.s32 	%rd7, %r29, 4;
	add.s64 	%rd8, %rd1, %rd7;
	st.global.f32 	[%rd8], %f48;
	setp.lt.s32 	%p2, %r25, 2;
	@%p2 bra 	$L__BB0_14;
	add.f32 	%f2, %f48, %f48;
	add.s32 	%r5, %r25, -1;
	add.s32 	%r31, %r25, -2;
	and.b32  	%r6, %r5, 7;
	setp.lt.u32 	%p3, %r31, 7;
	mov.f32 	%f47, 0f3F800000;
	mov.b32 	%r44, 2;
	@%p3 bra 	$L__BB0_6;
	and.b32  	%r33, %r5, -8;
	neg.s32 	%r42, %r33;
	shl.b32 	%r34, %r4, 1;
	add.s32 	%r35, %r2, %r34;
	add.s32 	%r40, %r35, %r1;
	shl.b32 	%r9, %r4, 3;
	mov.f32 	%f47, 0f3F800000;
	mov.b32 	%r41, 0;
	mul.wide.s32 	%rd11, %r4, 4;
$L__BB0_4:
	.pragma "nounroll";
	mul.f32 	%f19, %f2, %f48;
	sub.f32 	%f20, %f19, %f47;
	mul.wide.s32 	%rd9, %r40, 4;
	add.s64 	%rd10, %rd1, %rd9;
	st.global.f32 	[%rd10], %f20;
	mul.f32 	%f21, %f2, %f20;
	sub.f32 	%f22, %f21, %f48;
	add.s64 	%rd12, %rd10, %rd11;
	st.global.f32 	[%rd12], %f22;
	mul.f32 	%f23, %f2, %f22;
	sub.f32 	%f24, %f23, %f20;
	add.s64 	%rd13, %rd12, %rd11;
	st.global.f32 	[%rd13], %f24;
	mul.f32 	%f25, %f2, %f24;
	sub.f32 	%f26, %f25, %f22;
	add.s64 	%rd14, %rd13, %rd11;
	st.global.f32 	[%rd14], %f26;
	mul.f32 	%f27, %f2, %f26;
	sub.f32 	%f28, %f27, %f24;
	add.s64 	%rd15, %rd14, %rd11;
	st.global.f32 	[%rd15], %f28;
	mul.f32 	%f29, %f2, %f28;
	sub.f32 	%f30, %f29, %f26;
	add.s64 	%rd16, %rd15, %rd11;
	st.global.f32 	[%rd16], %f30;
	mul.f32 	%f31, %f2, %f30;
	sub.f32 	%f47, %f31, %f28;
	add.s64 	%rd17, %rd16, %rd11;
	st.global.f32 	[%rd17], %f47;
	mul.f32 	%f32, %f2, %f47;
	sub.f32 	%f48, %f32, %f30;
	add.s64 	%rd18, %rd17, %rd11;
	st.global.f32 	[%rd18], %f48;
	add.s32 	%r42, %r42, 8;
	add.s32 	%r41, %r41, 8;
	add.s32 	%r40, %r40, %r9;
	setp.ne.s32 	%p4, %r42, 0;
	@%p4 bra 	$L__BB0_4;
	add.s32 	%r44, %r41, 2;
$L__BB0_6:
	setp.eq.s32 	%p5, %r6, 0;
	@%p5 bra 	$L__BB0_14;
	and.b32  	%r18, %r5, 3;
	setp.lt.u32 	%p6, %r6, 4;
	@%p6 bra 	$L__BB0_9;
	mul.f32 	%f33, %f2, %f48;
	sub.f32 	%f34, %f33, %f47;
	mad.lo.s32 	%r36, %r4, %r44, %r3;
	mul.wide.s32 	%rd19, %r36, 4;
	add.s64 	%rd20, %rd1, %rd19;
	st.global.f32 	[%rd20], %f34;
	mul.f32 	%f35, %f2, %f34;
	sub.f32 	%f36, %f35, %f48;
	mul.wide.s32 	%rd21, %r4, 4;
	add.s64 	%rd22, %rd20, %rd21;
	st.global.f32 	[%rd22], %f36;
	mul.f32 	%f37, %f2, %f36;
	sub.f32 	%f47, %f37, %f34;
	add.s64 	%rd23, %rd22, %rd21;
	st.global.f32 	[%rd23], %f47;
	mul.f32 	%f38, %f2, %f47;
	sub.f32 	%f48, %f38, %f36;
	add.s64 	%rd24, %rd23, %rd21;
	st.global.f32 	[%rd24], %f48;
	add.s32 	%r44, %r44, 4;
$L__BB0_9:
	setp.eq.s32 	%p7, %r18, 0;
	@%p7 bra 	$L__BB0_14;
	setp.eq.s32 	%p8, %r18, 1;
	@%p8 bra 	$L__BB0_12;
	mul.f32 	%f39, %f2, %f48;
	sub.f32 	%f47, %f39, %f47;
	mad.lo.s32 	%r37, %r4, %r44, %r3;
	mul.wide.s32 	%rd25, %r37, 4;
	add.s64 	%rd26, %rd1, %rd25;
	st.global.f32 	[%rd26], %f47;
	mul.f32 	%f40, %f2, %f47;
	sub.f32 	%f48, %f40, %f48;
	mul.wide.s32 	%rd27, %r4, 4;
	add.s64 	%rd28, %rd26, %rd27;
	st.global.f32 	[%rd28], %f48;
	add.s32 	%r44, %r44, 2;
$L__BB0_12:
	and.b32  	%r38, %r5, 1;
	setp.eq.b32 	%p9, %r38, 1;
	not.pred 	%p10, %p9;
	@%p10 bra 	$L__BB0_14;
	mul.f32 	%f41, %f2, %f48;
	sub.f32 	%f42, %f41, %f47;
	mad.lo.s32 	%r39, %r4, %r44, %r3;
	mul.wide.s32 	%rd29, %r39, 4;
	add.s64 	%rd30, %rd1, %rd29;
	st.global.f32 	[%rd30], %f42;
$L__BB0_14:
	ret;

}
	// .globl	_Z16cheby_bwd_kernelPKfS0_S0_Pfiiii
.visible .entry _Z16cheby_bwd_kernelPKfS0_S0_Pfiiii(
	.param .u64 .ptr .align 1 _Z16cheby_bwd_kernelPKfS0_S0_Pfiiii_param_0,
	.param .u64 .ptr .align 1 _Z16cheby_bwd_kernelPKfS0_S0_Pfiiii_param_1,
	.param .u64 .ptr .align 1 _Z16cheby_bwd_kernelPKfS0_S0_Pfiiii_param_2,
	.param .u64 .ptr .align 1 _Z16cheby_bwd_kernelPKfS0_S0_Pfiiii_param_3,
	.param .u32 _Z16cheby_bwd_kernelPKfS0_S0_Pfiiii_param_4,
	.param .u32 _Z16cheby_bwd_kernelPKfS0_S0_Pfiiii_param_5,
	.param .u32 _Z16cheby_bwd_kernelPKfS0_S0_Pfiiii_param_6,
	.param .u32 _Z16cheby_bwd_kernelPKfS0_S0_Pfiiii_param_7
)
{
	.reg .pred 	%p<11>;
	.reg .b32 	%r<51>;
	.reg .b32 	%f<133>;
	.reg .b64 	%rd<56>;

	ld.param.u64 	%rd4, [_Z16cheby_bwd_kernelPKfS0_S0_Pfiiii_param_0];
	ld.param.u64 	%rd5, [_Z16cheby_bwd_kernelPKfS0_S0_Pfiiii_param_1];
	ld.param.u64 	%rd7, [_Z16cheby_bwd_kernelPKfS0_S0_Pfiiii_param_2];
	ld.param.u64 	%rd6, [_Z16cheby_bwd_kernelPKfS0_S0_Pfiiii_param_3];
	ld.param.u32 	%r23, [_Z16cheby_bwd_kernelPKfS0_S0_Pfiiii_param_4];
	ld.param.u32 	%r24, [_Z16cheby_bwd_kernelPKfS0_S0_Pfiiii_param_5];
	ld.param.u32 	%r25, [_Z16cheby_bwd_kernelPKfS0_S0_Pfiiii_param_6];
	ld.param.u32 	%r26, [_Z16cheby_bwd_kernelPKfS0_S0_Pfiiii_param_7];
	cvta.to.global.u64 	%rd1, %rd7;
	mov.u32 	%r27, %ctaid.x;
	mov.u32 	%r28, %ntid.x;
	mov.u32 	%r29, %tid.x;
	mad.lo.s32 	%r1, %r27, %r28, %r29;
	setp.ge.s32 	%p1, %r1, %r26;
	@%p1 bra 	$L__BB1_15;
	cvta.to.global.u64 	%rd8, %rd4;
	cvta.to.global.u64 	%rd2, %rd5;
	mul.lo.s32 	%r2, %r24, %r23;
	add.s32 	%r44, %r1, %r2;
	mul.wide.s32 	%rd9, %r44, 4;
	add.s64 	%rd3, %rd8, %rd9;
	ld.global.f32 	%f132, [%rd3];
	setp.lt.s32 	%p2, %r25, 2;
	@%p2 bra 	$L__BB1_14;
	mul.wide.s32 	%rd10, %r1, 4;
	add.s64 	%rd11, %rd2, %rd10;
	ld.global.f32 	%f32, [%rd11];
	add.f32 	%f2, %f32, %f32;
	add.s32 	%r4, %r25, -1;
	add.s32 	%r31, %r25, -2;
	and.b32  	%r5, %r4, 7;
	setp.lt.u32 	%p3, %r31, 7;
	mov.f32 	%f127, 0f3F800000;
	mov.f32 	%f126, 0f00000000;
	mov.b32 	%r49, 2;
	@%p3 bra 	$L__BB1_6;
	and.b32  	%r33, %r4, -8;
	neg.s32 	%r47, %r33;
	shl.b32 	%r7, %r2, 3;
	mov.f32 	%f127, 0f3F800000;
	mov.f32 	%f126, 0f00000000;
	mov.b32 	%r46, 0;
	mul.wide.s32 	%rd16, %r2, 4;
	mov.u32 	%r45, %r2;
$L__BB1_4:
	.pragma "nounroll";
	mul.wide.s32 	%rd12, %r44, 4;
	add.s64 	%rd13, %rd1, %rd12;
	ld.global.f32 	%f35, [%rd13];
	add.f32 	%f36, %f35, %f35;
	fma.rn.f32 	%f37, %f2, %f127, %f36;
	sub.f32 	%f38, %f37, %f126;
	mul.wide.s32 	%rd14, %r45, 4;
	add.s64 	%rd15, %rd3, %rd14;
	ld.global.f32 	%f39, [%rd15];
	fma.rn.f32 	%f40, %f39, %f38, %f132;
	add.s64 	%rd17, %rd13, %rd16;
	ld.global.f32 	%f41, [%rd17];
	add.f32 	%f42, %f41, %f41;
	fma.rn.f32 	%f43, %f2, %f38, %f42;
	sub.f32 	%f44, %f43, %f127;
	add.s64 	%rd18, %rd15, %rd16;
	ld.global.f32 	%f45, [%rd18];
	fma.rn.f32 	%f46, %f45, %f44, %f40;
	add.s64 	%rd19, %rd17, %rd16;
	ld.global.f32 	%f47, [%rd19];
	add.f32 	%f48, %f47, %f47;
	fma.rn.f32 	%f49, %f2, %f44, %f48;
	sub.f32 	%f50, %f49, %f38;
	add.s64 	%rd20, %rd18, %rd16;
	ld.global.f32 	%f51, [%rd20];
	fma.rn.f32 	%f52, %f51, %f50, %f46;
	add.s64 	%rd21, %rd19, %rd16;
	ld.global.f32 	%f53, [%rd21];
	add.f32 	%f54, %f53, %f53;
	fma.rn.f32 	%f55, %f2, %f50, %f54;
	sub.f32 	%f56, %f55, %f44;
	add.s64 	%rd22, %rd20, %rd16;
	ld.global.f32 	%f57, [%rd22];
	fma.rn.f32 	%f58, %f57, %f56, %f52;
	add.s64 	%rd23, %rd21, %rd16;
	ld.global.f32 	%f59, [%rd23];
	add.f32 	%f60, %f59, %f59;
	fma.rn.f32 	%f61, %f2, %f56, %f60;
	sub.f32 	%f62, %f61, %f50;
	add.s64 	%rd24, %rd22, %rd16;
	ld.global.f32 	%f63, [%rd24];
	fma.rn.f32 	%f64, %f63, %f62, %f58;
	add.s64 	%rd25, %rd23, %rd16;
	ld.global.f32 	%f65, [%rd25];
	add.f32 	%f66, %f65, %f65;
	fma.rn.f32 	%f67, %f2, %f62, %f66;
	sub.f32 	%f68, %f67, %f56;
	add.s64 	%rd26, %rd24, %rd16;
	ld.global.f32 	%f69, [%rd26];
	fma.rn.f32 	%f70, %f69, %f68, %f64;
	add.s64 	%rd27, %rd25, %rd16;
	ld.global.f32 	%f71, [%rd27];
	add.f32 	%f72, %f71, %f71;
	fma.rn.f32 	%f73, %f2, %f68, %f72;
	sub.f32 	%f126, %f73, %f62;
	add.s64 	%rd28, %rd26, %rd16;
	ld.global.f32 	%f74, [%rd28];
	fma.rn.f32 	%f75, %f74, %f126, %f70;
	add.s64 	%rd29, %rd27, %rd16;
	ld.global.f32 	%f76, [%rd29];
	add.f32 	%f77, %f76, %f76;
	fma.rn.f32 	%f78, %f2, %f126, %f77;
	sub.f32 	%f127, %f78, %f68;
	add.s64 	%rd30, %rd28, %rd16;
	ld.global.f32 	%f79, [%rd30];
	fma.rn.f32 	%f132, %f79, %f127, %f75;
	add.s32 	%r47, %r47, 8;
	add.s32 	%r46, %r46, 8;
	add.s32 	%r45, %r45, %r7;
	add.s32 	%r44, %r44, %r7;
	setp.ne.s32 	%p4, %r47, 0;
	@%p4 bra 	$L__BB1_4;
	add.s32 	%r49, %r46, 2;
$L__BB1_6:
	setp.eq.s32 	%p5, %r5, 0;
	@%p5 bra 	$L__BB1_14;
	and.b32  	%r18, %r4, 3;
	setp.lt.u32 	%p6, %r5, 4;
	@%p6 bra 	$L__BB1_9;
	add.s32 	%r34, %r49, -1;
	mul.lo.s32 	%r35, %r2, %r34;
	add.s32 	%r36, %r1, %r35;
	mul.wide.s32 	%rd31, %r36, 4;
	add.s64 	%rd32, %rd1, %rd31;
	ld.global.f32 	%f81, [%rd32];
	add.f32 	%f82, %f81, %f81;
	fma.rn.f32 	%f83, %f2, %f127, %f82;
	sub.f32 	%f84, %f83, %f126;
	mul.wide.s32 	%rd33, %r35, 4;
	add.s64 	%rd34, %rd3, %rd33;
	ld.global.f32 	%f85, [%rd34];
	fma.rn.f32 	%f86, %f85, %f84, %f132;
	mul.wide.s32 	%rd35, %r2, 4;
	add.s64 	%rd36, %rd32, %rd35;
	ld.global.f32 	%f87, [%rd36];
	add.f32 	%f88, %f87, %f87;
	fma.rn.f32 	%f89, %f2, %f84, %f88;
	sub.f32 	%f90, %f89, %f127;
	add.s64 	%rd37, %rd34, %rd35;
	ld.global.f32 	%f91, [%rd37];
	fma.rn.f32 	%f92, %f91, %f90, %f86;
	add.s64 	%rd38, %rd36, %rd35;
	ld.global.f32 	%f93, [%rd38];
	add.f32 	%f94, %f93, %f93;
	fma.rn.f32 	%f95, %f2, %f90, %f94;
	sub.f32 	%f126, %f95, %f84;
	add.s64 	%rd39, %rd37, %rd35;
	ld.global.f32 	%f96, [%rd39];
	fma.rn.f32 	%f97, %f96, %f126, %f92;
	add.s64 	%rd40, %rd38, %rd35;
	ld.global.f32 	%f98, [%rd40];
	add.f32 	%f99, %f98, %f98;
	fma.rn.f32 	%f100, %f2, %f126, %f99;
	sub.f32 	%f127, %f100, %f90;
	add.s64 	%rd41, %rd39, %rd35;
	ld.global.f32 	%f101, [%rd41];
	fma.rn.f32 	%f132, %f101, %f127, %f97;
	add.s32 	%r49, %r49, 4;
$L__BB1_9:
	setp.eq.s32 	%p7, %r18, 0;
	@%p7 bra 	$L__BB1_14;
	setp.eq.s32 	%p8, %r18, 1;
	@%p8 bra 	$L__BB1_12;
	add.s32 	%r37, %r49, -1;
	mul.lo.s32 	%r38, %r2, %r37;
	add.s32 	%r39, %r1, %r38;
	mul.wide.s32 	%rd42, %r39, 4;
	add.s64 	%rd43, %rd1, %rd42;
	ld.global.f32 	%f103, [%rd43];
	add.f32 	%f104, %f103, %f103;
	fma.rn.f32 	%f105, %f2, %f127, %f104;
	sub.f32 	%f126, %f105, %f126;
	mul.wide.s32 	%rd44, %r38, 4;
	add.s64 	%rd45, %rd3, %rd44;
	ld.global.f32 	%f106, [%rd45];
	fma.rn.f32 	%f107, %f106, %f126, %f132;
	mul.wide.s32 	%rd46, %r2, 4;
	add.s64 	%rd47, %rd43, %rd46;
	ld.global.f32 	%f108, [%rd47];
	add.f32 	%f109, %f108, %f108;
	fma.rn.f32 	%f110, %f2, %f126, %f109;
	sub.f32 	%f127, %f110, %f127;
	add.s64 	%rd48, %rd45, %rd46;
	ld.global.f32 	%f111, [%rd48];
	fma.rn.f32 	%f132, %f111, %f127, %f107;
	add.s32 	%r49, %r49, 2;
$L__BB1_12:
	and.b32  	%r40, %r4, 1;
	setp.eq.b32 	%p9, %r40, 1;
	not.pred 	%p10, %p9;
	@%p10 bra 	$L__BB1_14;
	add.s32 	%r41, %r49, -1;
	mul.lo.s32 	%r42, %r2, %r41;
	add.s32 	%r43, %r1, %r42;
	mul.wide.s32 	%rd49, %r43, 4;
	add.s64 	%rd50, %rd1, %rd49;
	ld.global.f32 	%f112, [%rd50];
	add.f32 	%f113, %f112, %f112;
	fma.rn.f32 	%f114, %f2, %f127, %f113;
	sub.f32 	%f115, %f114, %f126;
	mul.wide.s32 	%rd51, %r42, 4;
	add.s64 	%rd52, %rd3, %rd51;
	ld.global.f32 	%f116, [%rd52];
	fma.rn.f32 	%f132, %f116, %f115, %f132;
$L__BB1_14:
	cvta.to.global.u64 	%rd53, %rd6;
	mul.wide.s32 	%rd54, %r1, 4;
	add.s64 	%rd55, %rd53, %rd54;
	st.global.f32 	[%rd55], %f132;
$L__BB1_15:
	ret;

}


// ===== COMPILED SASS (sm_100) =====

	.target	sm_100

	.elftype	@"ET_EXEC"


//--------------------- .note.nv.tkinfo           --------------------------
	.section	.note.nv.tkinfo,"",@"SHT_NOTE"
	.sectionflags	@"SHF_NOTE_NV_TKINFO"
	.tkinfo
        /*0018*/ 	.word	0x00000002
        /*0030*/ 	.string	""
        /*0030*/ 	.string	"ptxas"
        /*0030*/ 	.string	"Cuda compilation tools, release 13.0, V13.0.88"
        /*0030*/ 	.string	"Build cuda_13.0.r13.0/compiler.36424714_0"
        /*0030*/ 	.string	"-arch sm_100 -m 64 "



//--------------------- .note.nv.cuinfo           --------------------------
	.section	.note.nv.cuinfo,"",@"SHT_NOTE"
	.sectionflags	@"SHF_NOTE_NV_CUINFO"
        /*0018*/ 	.short	0x0002
        /*001a*/ 	.short	0x0064
        /*001c*/ 	.short	0x0082
	.zero		2


//--------------------- .nv.info                  --------------------------
	.section	.nv.info,"",@"SHT_CUDA_INFO"
	.align	4


	//----- nvinfo : EIATTR_REGCOUNT
	.align		4
        /*0000*/ 	.byte	0x04, 0x2f
        /*0002*/ 	.short	(.L_1 - .L_0)
	.align		4
.L_0:
        /*0004*/ 	.word	index@(_Z16cheby_fwd_kernelPKfPfiiii)
        /*0008*/ 	.word	0x00000020


	//----- nvinfo : EIATTR_FRAME_SIZE
	.align		4
.L_1:
        /*000c*/ 	.byte	0x04, 0x11
        /*000e*/ 	.short	(.L_3 - .L_2)
	.align		4
.L_2:
        /*0010*/ 	.word	index@(_Z16cheby_fwd_kernelPKfPfiiii)
        /*0014*/ 	.word	0x00000000


	//----- nvinfo : EIATTR_REGCOUNT
	.align		4
.L_3:
        /*0018*/ 	.byte	0x04, 0x2f
        /*001a*/ 	.short	(.L_5 - .L_4)
	.align		4
.L_4:
        /*001c*/ 	.word	index@(_Z16cheby_bwd_kernelPKfS0_S0_Pfiiii)
        /*0020*/ 	.word	0x00000020


	//----- nvinfo : EIATTR_FRAME_SIZE
	.align		4
.L_5:
        /*0024*/ 	.byte	0x04, 0x11
        /*0026*/ 	.short	(.L_7 - .L_6)
	.align		4
.L_6:
        /*0028*/ 	.word	index@(_Z16cheby_bwd_kernelPKfS0_S0_Pfiiii)
        /*002c*/ 	.word	0x00000000


	//----- nvinfo : EIATTR_MIN_STACK_SIZE
	.align		4
.L_7:
        /*0030*/ 	.byte	0x04, 0x12
        /*0032*/ 	.short	(.L_9 - .L_8)
	.align		4
.L_8:
        /*0034*/ 	.word	index@(_Z16cheby_bwd_kernelPKfS0_S0_Pfiiii)
        /*0038*/ 	.word	0x00000000


	//----- nvinfo : EIATTR_MIN_STACK_SIZE
	.align		4
.L_9:
        /*003c*/ 	.byte	0x04, 0x12
        /*003e*/ 	.short	(.L_11 - .L_10)
	.align		4
.L_10:
        /*0040*/ 	.word	index@(_Z16cheby_fwd_kernelPKfPfiiii)
        /*0044*/ 	.word	0x00000000
.L_11:


//--------------------- .nv.compat                --------------------------
	.section	.nv.compat,"",@"SHT_CUDA_COMPAT_INFO"
	.align	4
        /*0000*/ 	.byte	0x02, 0x09, 0x00, 0x00, 0x02, 0x02, 0x01, 0x00, 0x02, 0x05, 0x05, 0x00, 0x03, 0x07, 0x01, 0x01
        /*0010*/ 	.byte	0x02, 0x03, 0x00, 0x00, 0x02, 0x06, 0x01, 0x00, 0x04, 0x0b, 0x08, 0x00, 0x09, 0x00, 0x00, 0x00
        /*0020*/ 	.byte	0x00, 0x00, 0x00, 0x00


//--------------------- .nv.info._Z16cheby_bwd_kernelPKfS0_S0_Pfiiii --------------------------
	.section	.nv.info._Z16cheby_bwd_kernelPKfS0_S0_Pfiiii,"",@"SHT_CUDA_INFO"
	.sectionflags	@""
	.align	4


	//----- nvinfo : EIATTR_CUDA_API_VERSION
	.align		4
        /*0000*/ 	.byte	0x04, 0x37
        /*0002*/ 	.short	(.L_13 - .L_12)
.L_12:
        /*0004*/ 	.word	0x00000082


	//----- nvinfo : EIATTR_KPARAM_INFO
	.align		4
.L_13:
        /*0008*/ 	.byte	0x04, 0x17
        /*000a*/ 	.short	(.L_15 - .L_14)
.L_14:
        /*000c*/ 	.word	0x00000000
        /*0010*/ 	.short	0x0007
        /*0012*/ 	.short	0x002c
        /*0014*/ 	.byte	0x00, 0xf0, 0x11, 0x00


	//----- nvinfo : EIATTR_KPARAM_INFO
	.align		4
.L_15:
        /*0018*/ 	.byte	0x04, 0x17
        /*001a*/ 	.short	(.L_17 - .L_16)
.L_16:
        /*001c*/ 	.word	0x00000000
        /*0020*/ 	.short	0x0006
        /*0022*/ 	.short	0x0028
        /*0024*/ 	.byte	0x00, 0xf0, 0x11, 0x00


	//----- nvinfo : EIATTR_KPARAM_INFO
	.align		4
.L_17:
        /*0028*/ 	.byte	0x04, 0x17
        /*002a*/ 	.short	(.L_19 - .L_18)
.L_18:
        /*002c*/ 	.word	0x00000000
        /*0030*/ 	.short	0x0005
        /*0032*/ 	.short	0x0024
        /*0034*/ 	.byte	0x00, 0xf0, 0x11, 0x00


	//----- nvinfo : EIATTR_KPARAM_INFO
	.align		4
.L_19:
        /*0038*/ 	.byte	0x04, 0x17
        /*003a*/ 	.short	(.L_21 - .L_20)
.L_20:
        /*003c*/ 	.word	0x00000000
        /*0040*/ 	.short	0x0004
        /*0042*/ 	.short	0x0020
        /*0044*/ 	.byte	0x00, 0xf0, 0x11, 0x00


	//----- nvinfo : EIATTR_KPARAM_INFO
	.align		4
.L_21:
        /*0048*/ 	.byte	0x04, 0x17
        /*004a*/ 	.short	(.L_23 - .L_22)
.L_22:
        /*004c*/ 	.word	0x00000000
        /*0050*/ 	.short	0x0003
        /*0052*/ 	.short	0x0018
        /*0054*/ 	.byte	0x00, 0xf5, 0x21, 0x00


	//----- nvinfo : EIATTR_KPARAM_INFO
	.align		4
.L_23:
        /*0058*/ 	.byte	0x04, 0x17
        /*005a*/ 	.short	(.L_25 - .L_24)
.L_24:
        /*005c*/ 	.word	0x00000000
        /*0060*/ 	.short	0x0002
        /*0062*/ 	.short	0x0010
        /*0064*/ 	.byte	0x00, 0xf5, 0x21, 0x00


	//----- nvinfo : EIATTR_KPARAM_INFO
	.align		4
.L_25:
        /*0068*/ 	.byte	0x04, 0x17
        /*006a*/ 	.short	(.L_27 - .L_26)
.L_26:
        /*006c*/ 	.word	0x00000000
        /*0070*/ 	.short	0x0001
        /*0072*/ 	.short	0x0008
        /*0074*/ 	.byte	0x00, 0xf5, 0x21, 0x00


	//----- nvinfo : EIATTR_KPARAM_INFO
	.align		4
.L_27:
        /*0078*/ 	.byte	0x04, 0x17
        /*007a*/ 	.short	(.L_29 - .L_28)
.L_28:
        /*007c*/ 	.word	0x00000000
        /*0080*/ 	.short	0x0000
        /*0082*/ 	.short	0x0000
        /*0084*/ 	.byte	0x00, 0xf5, 0x21, 0x00


	//----- nvinfo : EIATTR_SPARSE_MMA_MASK
	.align		4
.L_29:
        /*0088*/ 	.byte	0x03, 0x50
        /*008a*/ 	.short	0x0000


	//----- nvinfo : EIATTR_MAXREG_COUNT
	.align		4
        /*008c*/ 	.byte	0x03, 0x1b
        /*008e*/ 	.short	0x00ff


	//----- nvinfo : EIATTR_MERCURY_ISA_VERSION
	.align		4
        /*0090*/ 	.byte	0x03, 0x5f
        /*0092*/ 	.short	0x0101


	//----- nvinfo : EIATTR_VRC_CTA_INIT_COUNT
	.align		4
        /*0094*/ 	.byte	0x02, 0x4a
	.zero		1
	.zero		1


	//----- nvinfo : EIATTR_EXIT_INSTR_OFFSETS
	.align		4
        /*0098*/ 	.byte	0x04, 0x1c
        /*009a*/ 	.short	(.L_31 - .L_30)


	//   ....[0]....
.L_30:
        /*009c*/ 	.word	0x00000070


	//   ....[1]....
        /*00a0*/ 	.word	0x00000c10


	//----- nvinfo : EIATTR_CBANK_PARAM_SIZE
	.align		4
.L_31:
        /*00a4*/ 	.byte	0x03, 0x19
        /*00a6*/ 	.short	0x0030


	//----- nvinfo : EIATTR_PARAM_CBANK
	.align		4
        /*00a8*/ 	.byte	0x04, 0x0a
        /*00aa*/ 	.short	(.L_33 - .L_32)
	.align		4
.L_32:
        /*00ac*/ 	.word	index@(.nv.constant0._Z16cheby_bwd_kernelPKfS0_S0_Pfiiii)
        /*00b0*/ 	.short	0x0380
        /*00b2*/ 	.short	0x0030


	//----- nvinfo : EIATTR_SW_WAR
	.align		4
.L_33:
        /*00b4*/ 	.byte	0x04, 0x36
        /*00b6*/ 	.short	(.L_35 - .L_34)
.L_34:
        /*00b8*/ 	.word	0x00000008
.L_35:


//--------------------- .nv.info._Z16cheby_fwd_kernelPKfPfiiii --------------------------
	.section	.nv.info._Z16cheby_fwd_kernelPKfPfiiii,"",@"SHT_CUDA_INFO"
	.sectionflags	@""
	.align	4


	//----- nvinfo : EIATTR_CUDA_API_VERSION
	.align		4
        /*0000*/ 	.byte	0x04, 0x37
        /*0002*/ 	.short	(.L_37 - .L_36)
.L_36:
        /*0004*/ 	.word	0x00000082


	//----- nvinfo : EIATTR_KPARAM_INFO
	.align		4
.L_37:
        /*0008*/ 	.byte	0x04, 0x17
        /*000a*/ 	.short	(.L_39 - .L_38)
.L_38:
        /*000c*/ 	.word	0x00000000
        /*0010*/ 	.short	0x0005
        /*0012*/ 	.short	0x001c
        /*0014*/ 	.byte	0x00, 0xf0, 0x11, 0x00


	//----- nvinfo : EIATTR_KPARAM_INFO
	.align		4
.L_39:
        /*0018*/ 	.byte	0x04, 0x17
        /*001a*/ 	.short	(.L_41 - .L_40)
.L_40:
        /*001c*/ 	.word	0x00000000
        /*0020*/ 	.short	0x0004
        /*0022*/ 	.short	0x0018
        /*0024*/ 	.byte	0x00, 0xf0, 0x11, 0x00


	//----- nvinfo : EIATTR_KPARAM_INFO
	.align		4
.L_41:
        /*0028*/ 	.byte	0x04, 0x17
        /*002a*/ 	.short	(.L_43 - .L_42)
.L_42:
        /*002c*/ 	.word	0x00000000
        /*0030*/ 	.short	0x0003
        /*0032*/ 	.short	0x0014
        /*0034*/ 	.byte	0x00, 0xf0, 0x11, 0x00


	//----- nvinfo : EIATTR_KPARAM_INFO
	.align		4
.L_43:
        /*0038*/ 	.byte	0x04, 0x17
        /*003a*/ 	.short	(.L_45 - .L_44)
.L_44:
        /*003c*/ 	.word	0x00000000
        /*0040*/ 	.short	0x0002
        /*0042*/ 	.short	0x0010
        /*0044*/ 	.byte	0x00, 0xf0, 0x11, 0x00


	//----- nvinfo : EIATTR_KPARAM_INFO
	.align		4
.L_45:
        /*0048*/ 	.byte	0x04, 0x17
        /*004a*/ 	.short	(.L_47 - .L_46)
.L_46:
        /*004c*/ 	.word	0x00000000
        /*0050*/ 	.short	0x0001
        /*0052*/ 	.short	0x0008
        /*0054*/ 	.byte	0x00, 0xf5, 0x21, 0x00


	//----- nvinfo : EIATTR_KPARAM_INFO
	.align		4
.L_47:
        /*0058*/ 	.byte	0x04, 0x17
        /*005a*/ 	.short	(.L_49 - .L_48)
.L_48:
        /*005c*/ 	.word	0x00000000
        /*0060*/ 	.short	0x0000
        /*0062*/ 	.short	0x0000
        /*0064*/ 	.byte	0x00, 0xf5, 0x21, 0x00


	//----- nvinfo : EIATTR_SPARSE_MMA_MASK
	.align		4
.L_49:
        /*0068*/ 	.byte	0x03, 0x50
        /*006a*/ 	.short	0x0000


	//----- nvinfo : EIATTR_MAXREG_COUNT
	.align		4
        /*006c*/ 	.byte	0x03, 0x1b
        /*006e*/ 	.short	0x00ff


	//----- nvinfo : EIATTR_MERCURY_ISA_VERSION
	.align		4
        /*0070*/ 	.byte	0x03, 0x5f
        /*0072*/ 	.short	0x0101


	//----- nvinfo : EIATTR_VRC_CTA_INIT_COUNT
	.align		4
        /*0074*/ 	.byte	0x02, 0x4a
	.zero		1
	.zero		1


	//----- nvinfo : EIATTR_EXIT_INSTR_OFFSETS
	.align		4
        /*0078*/ 	.byte	0x04, 0x1c
        /*007a*/ 	.short	(.L_51 - .L_50)


	//   ....[0]....
.L_50:
        /*007c*/ 	.word	0x00000080


	//   ....[1]....
        /*0080*/ 	.word	0x00000150


	//   ....[2]....
        /*0084*/ 	.word	0x00000430


	//   ....[3]....
        /*0088*/ 	.word	0x00000560


	//   ....[4]....
        /*008c*/ 	.word	0x00000630


	//   ....[5]....
        /*0090*/ 	.word	0x00000680


	//----- nvinfo : EIATTR_CBANK_PARAM_SIZE
	.align		4
.L_51:
        /*0094*/ 	.byte	0x03, 0x19
        /*0096*/ 	.short	0x0020


	//----- nvinfo : EIATTR_PARAM_CBANK
	.align		4
        /*0098*/ 	.byte	0x04, 0x0a
        /*009a*/ 	.short	(.L_53 - .L_52)
	.align		4
.L_52:
        /*009c*/ 	.word	index@(.nv.constant0._Z16cheby_fwd_kernelPKfPfiiii)
        /*00a0*/ 	.short	0x0380
        /*00a2*/ 	.short	0x0020


	//----- nvinfo : EIATTR_SW_WAR
	.align		4
.L_53:
        /*00a4*/ 	.byte	0x04, 0x36
        /*00a6*/ 	.short	(.L_55 - .L_54)
.L_54:
        /*00a8*/ 	.word	0x00000008
.L_55:


//--------------------- .nv.callgraph             --------------------------
	.section	.nv.callgraph,"",@"SHT_CUDA_CALLGRAPH"
	.align	4
	.sectionentsize	8
	.align		4
        /*0000*/ 	.word	0x00000000
	.align		4
        /*0004*/ 	.word	0xffffffff
	.align		4
        /*0008*/ 	.word	0x00000000
	.align		4
        /*000c*/ 	.word	0xfffffffe
	.align		4
        /*0010*/ 	.word	0x00000000
	.align		4
        /*0014*/ 	.word	0xfffffffd
	.align		4
        /*0018*/ 	.word	0x00000000
	.align		4
        /*001c*/ 	.word	0xfffffffc


//--------------------- .text._Z16cheby_bwd_kernelPKfS0_S0_Pfiiii --------------------------
	.section	.text._Z16cheby_bwd_kernelPKfS0_S0_Pfiiii,"ax",@progbits
	.align	128
        .global         _Z16cheby_bwd_kernelPKfS0_S0_Pfiiii
        .type           _Z16cheby_bwd_kernelPKfS0_S0_Pfiiii,@function
        .size           _Z16cheby_bwd_kernelPKfS0_S0_Pfiiii,(.L_x_11 - _Z16cheby_bwd_kernelPKfS0_S0_Pfiiii)
        .other          _Z16cheby_bwd_kernelPKfS0_S0_Pfiiii,@"STO_CUDA_ENTRY STV_DEFAULT"
_Z16cheby_bwd_kernelPKfS0_S0_Pfiiii:
.text._Z16cheby_bwd_kernelPKfS0_S0_Pfiiii:
[----:B------:R-:W-:Y:S01]  /*0000*/  LDC R1, c[0x0][0x37c] ;  /* 0x0000df00ff017b82 */ /* 0x000fe20000000800 */
[----:B------:R-:W0:Y:S07]  /*0010*/  S2R R3, SR_TID.X ;  /* 0x0000000000037919 */ /* 0x000e2e0000002100 */
[----:B------:R-:W0:Y:S01]  /*0020*/  S2UR UR4, SR_CTAID.X ;  /* 0x00000000000479c3 */ /* 0x000e220000002500 */
[----:B------:R-:W1:Y:S07]  /*0030*/  LDCU UR5, c[0x0][0x3ac] ;  /* 0x00007580ff0577ac */ /* 0x000e6e0008000800 */
[----:B------:R-:W0:Y:S02]  /*0040*/  LDC R2, c[0x0][0x360] ;  /* 0x0000d800ff027b82 */ /* 0x000e240000000800 */
[----:B0-----:R-:W-:-:S05]  /*0050*/  IMAD R2, R2, UR4, R3 ;  /* 0x0000000402027c24 */ /* 0x001fca000f8e0203 */
[----:B-1----:R-:W-:-:S13]  /*0060*/  ISETP.GE.AND P0, PT, R2, UR5, PT ;  /* 0x0000000502007c0c */ /* 0x002fda000bf06270 */
[----:B------:R-:W-:Y:S05]  /*0070*/  @P0 EXIT ;  /* 0x000000000000094d */ /* 0x000fea0003800000 */
[----:B------:R-:W0:Y:S01]  /*0080*/  LDC.64 R4, c[0x0][0x3a0] ;  /* 0x0000e800ff047b82 */ /* 0x000e220000000a00 */
[----:B------:R-:W1:Y:S01]  /*0090*/  LDCU.64 UR8, c[0x0][0x358] ;  /* 0x00006b00ff0877ac */ /* 0x000e620008000a00 */
[----:B------:R-:W2:Y:S06]  /*00a0*/  LDCU UR4, c[0x0][0x3a8] ;  /* 0x00007500ff0477ac */ /* 0x000eac0008000800 */
[----:B------:R-:W3:Y:S01]  /*00b0*/  LDC.64 R12, c[0x0][0x380] ;  /* 0x0000e000ff0c7b82 */ /* 0x000ee20000000a00 */
[----:B0-----:R-:W-:-:S05]  /*00c0*/  IMAD R3, R5, R4, RZ ;  /* 0x0000000405037224 */ /* 0x001fca00078e02ff */
[----:B------:R-:W-:-:S05]  /*00d0*/  IADD3 R6, PT, PT, R2, R3, RZ ;  /* 0x0000000302067210 */ /* 0x000fca0007ffe0ff */
[----:B---3--:R-:W-:-:S05]  /*00e0*/  IMAD.WIDE R12, R6, 0x4, R12 ;  /* 0x00000004060c7825 */ /* 0x008fca00078e020c */
[----:B-1----:R0:W5:Y:S01]  /*00f0*/  LDG.E R11, desc[UR8][R12.64] ;  /* 0x000000080c0b7981 */ /* 0x002162000c1e1900 */
[----:B--2---:R-:W-:-:S09]  /*0100*/  UISETP.GE.AND UP0, UPT, UR4, 0x2, UPT ;  /* 0x000000020400788c */ /* 0x004fd2000bf06270 */
[----:B0-----:R-:W-:Y:S05]  /*0110*/  BRA.U !UP0, `(.L_x_0) ;  /* 0x0000000908b07547 */ /* 0x001fea000b800000 */
[----:B------:R-:W0:Y:S02]  /*0120*/  LDC.64 R4, c[0x0][0x388] ;  /* 0x0000e200ff047b82 */ /* 0x000e240000000a00 */
[----:B0-----:R-:W-:-:S06]  /*0130*/  IMAD.WIDE R4, R2, 0x4, R4 ;  /* 0x0000000402047825 */ /* 0x001fcc00078e0204 */
[----:B------:R-:W2:Y:S01]  /*0140*/  LDG.E R4, desc[UR8][R4.64] ;  /* 0x0000000804047981 */ /* 0x000ea2000c1e1900 */
[----:B------:R-:W-:Y:S01]  /*0150*/  UIADD3 UR5, UPT, UPT, UR4, -0x1, URZ ;  /* 0xffffffff04057890 */ /* 0x000fe2000fffe0ff */
[----:B------:R-:W-:Y:S01]  /*0160*/  HFMA2 R10, -RZ, RZ, 1.875, 0 ;  /* 0x3f800000ff0a7431 */ /* 0x000fe200000001ff */
[----:B------:R-:W-:Y:S01]  /*0170*/  UIADD3 UR4, UPT, UPT, UR4, -0x2, URZ ;  /* 0xfffffffe04047890 */ /* 0x000fe2000fffe0ff */
[----:B------:R-:W-:Y:S01]  /*0180*/  MOV R0, RZ ;  /* 0x000000ff00007202 */ /* 0x000fe20000000f00 */
[----:B------:R-:W-:Y:S02]  /*0190*/  ULOP3.LUT UR7, UR5, 0x7, URZ, 0xc0, !UPT ;  /* 0x0000000705077892 */ /* 0x000fe4000f8ec0ff */
[----:B------:R-:W-:-:S03]  /*01a0*/  UISETP.GE.U32.AND UP0, UPT, UR4, 0x7, UPT ;  /* 0x000000070400788c */ /* 0x000fc6000bf06070 */
[----:B------:R-:W-:Y:S01]  /*01b0*/  UMOV UR4, 0x2 ;  /* 0x0000000200047882 */ /* 0x000fe20000000000 */
[----:B--2---:R-:W-:-:S05]  /*01c0*/  FADD R7, R4, R4 ;  /* 0x0000000404077221 */ /* 0x004fca0000000000 */
[----:B------:R-:W-:Y:S05]  /*01d0*/  BRA.U !UP0, `(.L_x_1) ;  /* 0x0000000508387547 */ /* 0x000fea000b800000 */
[----:B------:R-:W-:Y:S01]  /*01e0*/  ULOP3.LUT UR4, UR5, 0xfffffff8, URZ, 0xc0, !UPT ;  /* 0xfffffff805047892 */ /* 0x000fe2000f8ec0ff */
[----:B------:R-:W-:Y:S02]  /*01f0*/  MOV R10, 0x3f800000 ;  /* 0x3f800000000a7802 */ /* 0x000fe40000000f00 */
[----:B------:R-:W-:Y:S01]  /*0200*/  MOV R0, RZ ;  /* 0x000000ff00007202 */ /* 0x000fe20000000f00 */
[----:B------:R-:W-:Y:S01]  /*0210*/  UIADD3 UR6, UPT, UPT, -UR4, URZ, URZ ;  /* 0x000000ff04067290 */ /* 0x000fe2000fffe1ff */
[----:B------:R-:W-:Y:S02]  /*0220*/  MOV R4, R3 ;  /* 0x0000000300047202 */ /* 0x000fe40000000f00 */
[----:B------:R-:W-:-:S09]  /*0230*/  UMOV UR4, URZ ;  /* 0x000000ff00047c82 */ /* 0x000fd20008000000 */
.L_x_2:
[----:B------:R-:W0:Y:S02]  /*0240*/  LDC.64 R16, c[0x0][0x390] ;  /* 0x0000e400ff107b82 */ /* 0x000e240000000a00 */
[----:B0-----:R-:W-:-:S05]  /*0250*/  IMAD.WIDE R16, R6, 0x4, R16 ;  /* 0x0000000406107825 */ /* 0x001fca00078e0210 */
[----:B------:R-:W2:Y:S01]  /*0260*/  LDG.E R9, desc[UR8][R16.64] ;  /* 0x0000000810097981 */ /* 0x000ea2000c1e1900 */
[----:B------:R-:W-:-:S05]  /*0270*/  IMAD.WIDE R14, R3, 0x4, R16 ;  /* 0x00000004030e7825 */ /* 0x000fca00078e0210 */
[----:B------:R0:W3:Y:S01]  /*0280*/  LDG.E R8, desc[UR8][R14.64] ;  /* 0x000000080e087981 */ /* 0x0000e2000c1e1900 */
[----:B------:R-:W-:-:S05]  /*0290*/  IMAD.WIDE R18, R3, 0x4, R14 ;  /* 0x0000000403127825 */ /* 0x000fca00078e020e */
[----:B------:R1:W4:Y:S01]  /*02a0*/  LDG.E R26, desc[UR8][R18.64] ;  /* 0x00000008121a7981 */ /* 0x000322000c1e1900 */
[----:B------:R-:W-:-:S04]  /*02b0*/  IMAD.WIDE R28, R4, 0x4, R12 ;  /* 0x00000004041c7825 */ /* 0x000fc800078e020c */
[----:B0-----:R-:W-:-:S05]  /*02c0*/  IMAD.WIDE R14, R3, 0x4, R18 ;  /* 0x00000004030e7825 */ /* 0x001fca00078e0212 */
[----:B------:R-:W4:Y:S01]  /*02d0*/  LDG.E R24, desc[UR8][R14.64] ;  /* 0x000000080e187981 */ /* 0x000f22000c1e1900 */
[----:B------:R-:W-:-:S04]  /*02e0*/  IMAD.WIDE R20, R3, 0x4, R14 ;  /* 0x0000000403147825 */ /* 0x000fc800078e020e */
[C---:B-1----:R-:W-:Y:S01]  /*02f0*/  IMAD.WIDE R18, R3.reuse, 0x4, R28 ;  /* 0x0000000403127825 */ /* 0x042fe200078e021c */
[----:B------:R0:W4:Y:S04]  /*0300*/  LDG.E R22, desc[UR8][R20.64] ;  /* 0x0000000814167981 */ /* 0x000128000c1e1900 */
[----:B------:R-:W4:Y:S01]  /*0310*/  LDG.E R28, desc[UR8][R28.64] ;  /* 0x000000081c1c7981 */ /* 0x000f22000c1e1900 */
[----:B------:R-:W-:-:S03]  /*0320*/  IMAD.WIDE R16, R3, 0x4, R18 ;  /* 0x0000000403107825 */ /* 0x000fc600078e0212 */
[----:B------:R1:W4:Y:S01]  /*0330*/  LDG.E R27, desc[UR8][R18.64] ;  /* 0x00000008121b7981 */ /* 0x000322000c1e1900 */
[----:B0-----:R-:W-:-:S03]  /*0340*/  IMAD.WIDE R20, R3, 0x4, R20 ;  /* 0x0000000403147825 */ /* 0x001fc600078e0214 */
[----:B------:R-:W4:Y:S01]  /*0350*/  LDG.E R25, desc[UR8][R16.64] ;  /* 0x0000000810197981 */ /* 0x000f22000c1e1900 */
[----:B------:R-:W-:-:S03]  /*0360*/  IMAD.WIDE R14, R3, 0x4, R16 ;  /* 0x00000004030e7825 */ /* 0x000fc600078e0210 */
[----:B------:R-:W4:Y:S01]  /*0370*/  LDG.E R5, desc[UR8][R20.64] ;  /* 0x0000000814057981 */ /* 0x000f22000c1e1900 */
[----:B-1----:R-:W-:-:S03]  /*0380*/  IMAD.WIDE R18, R3, 0x4, R20 ;  /* 0x0000000403127825 */ /* 0x002fc600078e0214 */
[----:B------:R0:W4:Y:S02]  /*0390*/  LDG.E R23, desc[UR8][R14.64] ;  /* 0x000000080e177981 */ /* 0x000124000c1e1900 */
[----:B0-----:R-:W-:-:S04]  /*03a0*/  IMAD.WIDE R14, R3, 0x4, R14 ;  /* 0x00000004030e7825 */ /* 0x001fc800078e020e */
[----:B------:R-:W-:-:S04]  /*03b0*/  IMAD.WIDE R20, R3, 0x4, R14 ;  /* 0x0000000403147825 */ /* 0x000fc800078e020e */
[----:B--2---:R-:W-:Y:S02]  /*03c0*/  FADD R16, R9, R9 ;  /* 0x0000000909107221 */ /* 0x004fe40000000000 */
[----:B------:R-:W2:Y:S02]  /*03d0*/  LDG.E R9, desc[UR8][R18.64] ;  /* 0x0000000812097981 */ /* 0x000ea4000c1e1900 */
[----:B------:R-:W-:Y:S01]  /*03e0*/  FFMA R29, R7, R10, R16 ;  /* 0x0000000a071d7223 */ /* 0x000fe20000000010 */
[----:B------:R-:W-:-:S04]  /*03f0*/  IMAD.WIDE R16, R3, 0x4, R18 ;  /* 0x0000000403107825 */ /* 0x000fc800078e0212 */
[----:B------:R-:W-:Y:S02]  /*0400*/  FADD R0, R29, -R0 ;  /* 0x800000001d007221 */ /* 0x000fe40000000000 */
[----:B------:R0:W2:Y:S04]  /*0410*/  LDG.E R29, desc[UR8][R20.64] ;  /* 0x00000008141d7981 */ /* 0x0000a8000c1e1900 */
[----:B------:R1:W2:Y:S04]  /*0420*/  LDG.E R18, desc[UR8][R14.64] ;  /* 0x000000080e127981 */ /* 0x0002a8000c1e1900 */
[----:B------:R-:W2:Y:S01]  /*0430*/  LDG.E R16, desc[UR8][R16.64] ;  /* 0x0000000810107981 */ /* 0x000ea2000c1e1900 */
[----:B0-----:R-:W-:-:S04]  /*0440*/  IMAD.WIDE R20, R3, 0x4, R20 ;  /* 0x0000000403147825 */ /* 0x001fc800078e0214 */
[----:B-1----:R-:W-:Y:S01]  /*0450*/  IMAD.WIDE R14, R3, 0x4, R20 ;  /* 0x00000004030e7825 */ /* 0x002fe200078e0214 */
[----:B------:R0:W2:Y:S04]  /*0460*/  LDG.E R17, desc[UR8][R20.64] ;  /* 0x0000000814117981 */ /* 0x0000a8000c1e1900 */
[----:B------:R1:W2:Y:S01]  /*0470*/  LDG.E R19, desc[UR8][R14.64] ;  /* 0x000000080e137981 */ /* 0x0002a2000c1e1900 */
[----:B---3--:R-:W-:-:S04]  /*0480*/  FADD R8, R8, R8 ;  /* 0x0000000808087221 */ /* 0x008fc80000000000 */
[----:B------:R-:W-:Y:S01]  /*0490*/  FFMA R8, R7, R0, R8 ;  /* 0x0000000007087223 */ /* 0x000fe20000000008 */
[----:B----4-:R-:W-:-:S03]  /*04a0*/  FADD R26, R26, R26 ;  /* 0x0000001a1a1a7221 */ /* 0x010fc60000000000 */
[----:B------:R-:W-:-:S04]  /*04b0*/  FADD R10, R8, -R10 ;  /* 0x8000000a080a7221 */ /* 0x000fc80000000000 */
[----:B------:R-:W-:Y:S01]  /*04c0*/  FFMA R8, R7, R10, R26 ;  /* 0x0000000a07087223 */ /* 0x000fe2000000001a */
[----:B------:R-:W-:-:S03]  /*04d0*/  FADD R24, R24, R24 ;  /* 0x0000001818187221 */ /* 0x000fc60000000000 */
[----:B------:R-:W-:-:S04]  /*04e0*/  FADD R8, -R0, R8 ;  /* 0x0000000800087221 */ /* 0x000fc80000000100 */
[----:B------:R-:W-:Y:S01]  /*04f0*/  FFMA R24, R7, R8, R24 ;  /* 0x0000000807187223 */ /* 0x000fe20000000018 */
[----:B0-----:R-:W-:-:S03]  /*0500*/  FADD R21, R22, R22 ;  /* 0x0000001616157221 */ /* 0x001fc60000000000 */
[----:B------:R-:W-:Y:S01]  /*0510*/  FADD R20, -R10, R24 ;  /* 0x000000180a147221 */ /* 0x000fe20000000100 */
[----:B-1----:R-:W-:-:S03]  /*0520*/  FADD R14, R5, R5 ;  /* 0x00000005050e7221 */ /* 0x002fc60000000000 */
[----:B------:R-:W-:Y:S01]  /*0530*/  FFMA R21, R7, R20, R21 ;  /* 0x0000001407157223 */ /* 0x000fe20000000015 */
[----:B-----5:R-:W-:-:S03]  /*0540*/  FFMA R11, R0, R28, R11 ;  /* 0x0000001c000b7223 */ /* 0x020fc6000000000b */
[----:B------:R-:W-:Y:S01]  /*0550*/  FADD R5, -R8, R21 ;  /* 0x0000001508057221 */ /* 0x000fe20000000100 */
[----:B------:R-:W-:-:S03]  /*0560*/  FFMA R11, R10, R27, R11 ;  /* 0x0000001b0a0b7223 */ /* 0x000fc6000000000b */
[----:B------:R-:W-:Y:S01]  /*0570*/  FFMA R15, R7, R5, R14 ;  /* 0x00000005070f7223 */ /* 0x000fe2000000000e */
[----:B------:R-:W-:-:S03]  /*0580*/  FFMA R11, R8, R25, R11 ;  /* 0x00000019080b7223 */ /* 0x000fc6000000000b */
[C---:B------:R-:W-:Y:S01]  /*0590*/  FADD R15, -R20.reuse, R15 ;  /* 0x0000000f140f7221 */ /* 0x040fe20000000100 */
[----:B------:R-:W-:Y:S01]  /*05a0*/  FFMA R20, R20, R23, R11 ;  /* 0x0000001714147223 */ /* 0x000fe2000000000b */
[----:B------:R-:W-:-:S04]  /*05b0*/  UIADD3 UR6, UPT, UPT, UR6, 0x8, URZ ;  /* 0x0000000806067890 */ /* 0x000fc8000fffe0ff */
[----:B------:R-:W-:Y:S01]  /*05c0*/  UISETP.NE.AND UP0, UPT, UR6, URZ, UPT ;  /* 0x000000ff0600728c */ /* 0x000fe2000bf05270 */
[C---:B------:R-:W-:Y:S02]  /*05d0*/  LEA R4, R3.reuse, R4, 0x3 ;  /* 0x0000000403047211 */ /* 0x040fe400078e18ff */
[----:B------:R-:W-:Y:S01]  /*05e0*/  LEA R6, R3, R6, 0x3 ;  /* 0x0000000603067211 */ /* 0x000fe200078e18ff */
[----:B------:R-:W-:Y:S01]  /*05f0*/  UIADD3 UR4, UPT, UPT, UR4, 0x8, URZ ;  /* 0x0000000804047890 */ /* 0x000fe2000fffe0ff */
[----:B--2---:R-:W-:-:S04]  /*0600*/  FADD R0, R9, R9 ;  /* 0x0000000909007221 */ /* 0x004fc80000000000 */
[----:B------:R-:W-:-:S04]  /*0610*/  FFMA R0, R7, R15, R0 ;  /* 0x0000000f07007223 */ /* 0x000fc80000000000 */
[C---:B------:R-:W-:Y:S01]  /*0620*/  FADD R0, -R5.reuse, R0 ;  /* 0x0000000005007221 */ /* 0x040fe20000000100 */
[----:B------:R-:W-:Y:S01]  /*0630*/  FFMA R18, R5, R18, R20 ;  /* 0x0000001205127223 */ /* 0x000fe20000000014 */
[----:B------:R-:W-:-:S03]  /*0640*/  FADD R16, R16, R16 ;  /* 0x0000001010107221 */ /* 0x000fc60000000000 */
[----:B------:R-:W-:Y:S01]  /*0650*/  FFMA R29, R15, R29, R18 ;  /* 0x0000001d0f1d7223 */ /* 0x000fe20000000012 */
[----:B------:R-:W-:-:S04]  /*0660*/  FFMA R16, R7, R0, R16 ;  /* 0x0000000007107223 */ /* 0x000fc80000000010 */
[----:B------:R-:W-:Y:S01]  /*0670*/  FADD R10, -R15, R16 ;  /* 0x000000100f0a7221 */ /* 0x000fe20000000100 */
[----:B------:R-:W-:-:S04]  /*0680*/  FFMA R17, R0, R17, R29 ;  /* 0x0000001100117223 */ /* 0x000fc8000000001d */
[----:B------:R-:W-:Y:S01]  /*0690*/  FFMA R11, R10, R19, R17 ;  /* 0x000000130a0b7223 */ /* 0x000fe20000000011 */
[----:B------:R-:W-:Y:S06]  /*06a0*/  BRA.U UP0, `(.L_x_2) ;  /* 0xfffffff900e47547 */ /* 0x000fec000b83ffff */
[----:B------:R-:W-:-:S12]  /*06b0*/  UIADD3 UR4, UPT, UPT, UR4, 0x2, URZ ;  /* 0x0000000204047890 */ /* 0x000fd8000fffe0ff */
.L_x_1:
[----:B------:R-:W-:-:S09]  /*06c0*/  UISETP.NE.AND UP0, UPT, UR7, URZ, UPT ;  /* 0x000000ff0700728c */ /* 0x000fd2000bf05270 */
[----:B------:R-:W-:Y:S05]  /*06d0*/  BRA.U !UP0, `(.L_x_0) ;  /* 0x0000000508407547 */ /* 0x000fea000b800000 */
[----:B------:R-:W-:Y:S02]  /*06e0*/  UISETP.GE.U32.AND UP0, UPT, UR7, 0x4, UPT ;  /* 0x000000040700788c */ /* 0x000fe4000bf06070 */
[----:B------:R-:W-:-:S04]  /*06f0*/  ULOP3.LUT UR6, UR5, 0x3, URZ, 0xc0, !UPT ;  /* 0x0000000305067892 */ /* 0x000fc8000f8ec0ff */
[----:B------:R-:W-:-:S03]  /*0700*/  UISETP.NE.AND UP1, UPT, UR6, URZ, UPT ;  /* 0x000000ff0600728c */ /* 0x000fc6000bf25270 */
[----:B------:R-:W-:Y:S08]  /*0710*/  BRA.U !UP0, `(.L_x_3) ;  /* 0x0000000108947547 */ /* 0x000ff0000b800000 */
[----:B------:R-:W0:Y:S01]  /*0720*/  LDC.64 R14, c[0x0][0x390] ;  /* 0x0000e400ff0e7b82 */ /* 0x000e220000000a00 */
[----:B------:R-:W-:-:S06]  /*0730*/  UIADD3 UR7, UPT, UPT, UR4, -0x1, URZ ;  /* 0xffffffff04077890 */ /* 0x000fcc000fffe0ff */
[----:B------:R-:W-:-:S05]  /*0740*/  IMAD R17, R3, UR7, RZ ;  /* 0x0000000703117c24 */ /* 0x000fca000f8e02ff */
[----:B------:R-:W-:-:S05]  /*0750*/  IADD3 R5, PT, PT, R2, R17, RZ ;  /* 0x0000001102057210 */ /* 0x000fca0007ffe0ff */
[----:B0-----:R-:W-:-:S05]  /*0760*/  IMAD.WIDE R14, R5, 0x4, R14 ;  /* 0x00000004050e7825 */ /* 0x001fca00078e020e */
[----:B------:R0:W2:Y:S01]  /*0770*/  LDG.E R6, desc[UR8][R14.64] ;  /* 0x000000080e067981 */ /* 0x0000a2000c1e1900 */
[----:B------:R-:W-:-:S05]  /*0780*/  IMAD.WIDE R22, R3, 0x4, R14 ;  /* 0x0000000403167825 */ /* 0x000fca00078e020e */
[----:B------:R1:W3:Y:S01]  /*0790*/  LDG.E R18, desc[UR8][R22.64] ;  /* 0x0000000816127981 */ /* 0x0002e2000c1e1900 */
[----:B------:R-:W-:-:S04]  /*07a0*/  IMAD.WIDE R24, R3, 0x4, R22 ;  /* 0x0000000403187825 */ /* 0x000fc800078e0216 */
[----:B------:R-:W-:Y:S01]  /*07b0*/  IMAD.WIDE R16, R17, 0x4, R12 ;  /* 0x0000000411107825 */ /* 0x000fe200078e020c */
[----:B------:R-:W4:Y:S03]  /*07c0*/  LDG.E R19, desc[UR8][R24.64] ;  /* 0x0000000818137981 */ /* 0x000f26000c1e1900 */
[----:B------:R-:W-:-:S04]  /*07d0*/  IMAD.WIDE R20, R3, 0x4, R24 ;  /* 0x0000000403147825 */ /* 0x000fc800078e0218 */
[C---:B------:R-:W-:Y:S02]  /*07e0*/  IMAD.WIDE R4, R3.reuse, 0x4, R16 ;  /* 0x0000000403047825 */ /* 0x040fe400078e0210 */
[----:B------:R-:W4:Y:S04]  /*07f0*/  LDG.E R20, desc[UR8][R20.64] ;  /* 0x0000000814147981 */ /* 0x000f28000c1e1900 */
[----:B------:R-:W4:Y:S01]  /*0800*/  LDG.E R16, desc[UR8][R16.64] ;  /* 0x0000000810107981 */ /* 0x000f22000c1e1900 */
[----:B------:R-:W-:-:S03]  /*0810*/  IMAD.WIDE R8, R3, 0x4, R4 ;  /* 0x0000000403087825 */ /* 0x000fc600078e0204 */
[----:B------:R4:W4:Y:S01]  /*0820*/  LDG.E R4, desc[UR8][R4.64] ;  /* 0x0000000804047981 */ /* 0x000922000c1e1900 */
[----:B0-----:R-:W-:-:S03]  /*0830*/  IMAD.WIDE R14, R3, 0x4, R8 ;  /* 0x00000004030e7825 */ /* 0x001fc600078e0208 */
[----:B------:R-:W4:Y:S04]  /*0840*/  LDG.E R9, desc[UR8][R8.64] ;  /* 0x0000000808097981 */ /* 0x000f28000c1e1900 */
[----:B------:R-:W4:Y:S01]  /*0850*/  LDG.E R14, desc[UR8][R14.64] ;  /* 0x000000080e0e7981 */ /* 0x000f22000c1e1900 */
[----:B------:R-:W-:Y:S01]  /*0860*/  UIADD3 UR4, UPT, UPT, UR4, 0x4, URZ ;  /* 0x0000000404047890 */ /* 0x000fe2000fffe0ff */
[----:B--2---:R-:W-:-:S04]  /*0870*/  FADD R6, R6, R6 ;  /* 0x0000000606067221 */ /* 0x004fc80000000000 */
[----:B-1----:R-:W-:-:S04]  /*0880*/  FFMA R23, R7, R10, R6 ;  /* 0x0000000a07177223 */ /* 0x002fc80000000006 */
[----:B------:R-:W-:Y:S01]  /*0890*/  FADD R6, -R0, R23 ;  /* 0x0000001700067221 */ /* 0x000fe20000000100 */
[----:B---3--:R-:W-:Y:S01]  /*08a0*/  FADD R23, R18, R18 ;  /* 0x0000001212177221 */ /* 0x008fe20000000000 */
[----:B----4-:R-:W-:-:S03]  /*08b0*/  FADD R19, R19, R19 ;  /* 0x0000001313137221 */ /* 0x010fc60000000000 */
[----:B------:R-:W-:-:S04]  /*08c0*/  FFMA R23, R7, R6, R23 ;  /* 0x0000000607177223 */ /* 0x000fc80000000017 */
[----:B------:R-:W-:-:S04]  /*08d0*/  FADD R10, -R10, R23 ;  /* 0x000000170a0a7221 */ /* 0x000fc80000000100 */
[----:B------:R-:W-:Y:S01]  /*08e0*/  FFMA R19, R7, R10, R19 ;  /* 0x0000000a07137223 */ /* 0x000fe20000000013 */
[----:B------:R-:W-:-:S03]  /*08f0*/  FADD R20, R20, R20 ;  /* 0x0000001414147221 */ /* 0x000fc60000000000 */
[C---:B------:R-:W-:Y:S01]  /*0900*/  FADD R0, -R6.reuse, R19 ;  /* 0x0000001306007221 */ /* 0x040fe20000000100 */
[----:B-----5:R-:W-:-:S03]  /*0910*/  FFMA R11, R6, R16, R11 ;  /* 0x00000010060b7223 */ /* 0x020fc6000000000b */
[----:B------:R-:W-:Y:S01]  /*0920*/  FFMA R5, R7, R0, R20 ;  /* 0x0000000007057223 */ /* 0x000fe20000000014 */
[----:B------:R-:W-:-:S03]  /*0930*/  FFMA R11, R10, R4, R11 ;  /* 0x000000040a0b7223 */ /* 0x000fc6000000000b */
[----:B------:R-:W-:Y:S01]  /*0940*/  FADD R10, -R10, R5 ;  /* 0x000000050a0a7221 */ /* 0x000fe20000000100 */
[----:B------:R-:W-:-:S04]  /*0950*/  FFMA R11, R0, R9, R11 ;  /* 0x00000009000b7223 */ /* 0x000fc8000000000b */
[----:B------:R-:W-:-:S07]  /*0960*/  FFMA R11, R10, R14, R11 ;  /* 0x0000000e0a0b7223 */ /* 0x000fce000000000b */
.L_x_3:
[----:B------:R-:W-:Y:S05]  /*0970*/  BRA.U !UP1, `(.L_x_0) ;  /* 0x0000000109987547 */ /* 0x000fea000b800000 */
[----:B------:R-:W-:Y:S02]  /*0980*/  UISETP.NE.AND UP0, UPT, UR6, 0x1, UPT ;  /* 0x000000010600788c */ /* 0x000fe4000bf05270 */
[----:B------:R-:W-:-:S04]  /*0990*/  ULOP3.LUT UR5, UR5, 0x1, URZ, 0xc0, !UPT ;  /* 0x0000000105057892 */ /* 0x000fc8000f8ec0ff */
[----:B------:R-:W-:-:S03]  /*09a0*/  UISETP.NE.U32.AND UP1, UPT, UR5, 0x1, UPT ;  /* 0x000000010500788c */ /* 0x000fc6000bf25070 */
[----:B------:R-:W-:Y:S08]  /*09b0*/  BRA.U !UP0, `(.L_x_4) ;  /* 0x0000000108547547 */ /* 0x000ff0000b800000 */
[----:B------:R-:W0:Y:S01]  /*09c0*/  LDC.64 R4, c[0x0][0x390] ;  /* 0x0000e400ff047b82 */ /* 0x000e220000000a00 */
[----:B------:R-:W-:-:S06]  /*09d0*/  UIADD3 UR5, UPT, UPT, UR4, -0x1, URZ ;  /* 0xffffffff04057890 */ /* 0x000fcc000fffe0ff */
[----:B------:R-:W-:-:S05]  /*09e0*/  IMAD R9, R3, UR5, RZ ;  /* 0x0000000503097c24 */ /* 0x000fca000f8e02ff */
[----:B------:R-:W-:-:S05]  /*09f0*/  IADD3 R15, PT, PT, R2, R9, RZ ;  /* 0x00000009020f7210 */ /* 0x000fca0007ffe0ff */
[----:B0-----:R-:W-:-:S05]  /*0a00*/  IMAD.WIDE R4, R15, 0x4, R4 ;  /* 0x000000040f047825 */ /* 0x001fca00078e0204 */
[----:B------:R-:W2:Y:S01]  /*0a10*/  LDG.E R6, desc[UR8][R4.64] ;  /* 0x0000000804067981 */ /* 0x000ea2000c1e1900 */
[----:B------:R-:W-:-:S04]  /*0a20*/  IMAD.WIDE R14, R3, 0x4, R4 ;  /* 0x00000004030e7825 */ /* 0x000fc800078e0204 */
[----:B------:R-:W-:Y:S02]  /*0a30*/  IMAD.WIDE R8, R9, 0x4, R12 ;  /* 0x0000000409087825 */ /* 0x000fe400078e020c */
[----:B------:R-:W3:Y:S02]  /*0a40*/  LDG.E R14, desc[UR8][R14.64] ;  /* 0x000000080e0e7981 */ /* 0x000ee4000c1e1900 */
[----:B------:R-:W-:Y:S02]  /*0a50*/  IMAD.WIDE R16, R3, 0x4, R8 ;  /* 0x0000000403107825 */ /* 0x000fe400078e0208 */
[----:B------:R-:W4:Y:S04]  /*0a60*/  LDG.E R8, desc[UR8][R8.64] ;  /* 0x0000000808087981 */ /* 0x000f28000c1e1900 */
[----:B------:R-:W4:Y:S01]  /*0a70*/  LDG.E R16, desc[UR8][R16.64] ;  /* 0x0000000810107981 */ /* 0x000f22000c1e1900 */
[----:B------:R-:W-:Y:S01]  /*0a80*/  UIADD3 UR4, UPT, UPT, UR4, 0x2, URZ ;  /* 0x0000000204047890 */ /* 0x000fe2000fffe0ff */
[----:B--2---:R-:W-:-:S04]  /*0a90*/  FADD R6, R6, R6 ;  /* 0x0000000606067221 */ /* 0x004fc80000000000 */
[----:B------:R-:W-:-:S04]  /*0aa0*/  FFMA R19, R7, R10, R6 ;  /* 0x0000000a07137223 */ /* 0x000fc80000000006 */
[----:B------:R-:W-:Y:S01]  /*0ab0*/  FADD R0, -R0, R19 ;  /* 0x0000001300007221 */ /* 0x000fe20000000100 */
[----:B---3--:R-:W-:-:S04]  /*0ac0*/  FADD R19, R14, R14 ;  /* 0x0000000e0e137221 */ /* 0x008fc80000000000 */
[----:B------:R-:W-:Y:S01]  /*0ad0*/  FFMA R19, R7, R0, R19 ;  /* 0x0000000007137223 */ /* 0x000fe20000000013 */
[----:B----45:R-:W-:-:S03]  /*0ae0*/  FFMA R11, R0, R8, R11 ;  /* 0x00000008000b7223 */ /* 0x030fc6000000000b */
[----:B------:R-:W-:-:S04]  /*0af0*/  FADD R10, -R10, R19 ;  /* 0x000000130a0a7221 */ /* 0x000fc80000000100 */
[----:B------:R-:W-:-:S07]  /*0b00*/  FFMA R11, R10, R16, R11 ;  /* 0x000000100a0b7223 */ /* 0x000fce000000000b */
.L_x_4:
[----:B------:R-:W-:Y:S05]  /*0b10*/  BRA.U UP1, `(.L_x_0) ;  /* 0x0000000101307547 */ /* 0x000fea000b800000 */
[----:B------:R-:W0:Y:S01]  /*0b20*/  LDC.64 R4, c[0x0][0x390] ;  /* 0x0000e400ff047b82 */ /* 0x000e220000000a00 */
[----:B------:R-:W-:-:S06]  /*0b30*/  UIADD3 UR4, UPT, UPT, UR4, -0x1, URZ ;  /* 0xffffffff04047890 */ /* 0x000fcc000fffe0ff */
[----:B------:R-:W-:-:S05]  /*0b40*/  IMAD R3, R3, UR4, RZ ;  /* 0x0000000403037c24 */ /* 0x000fca000f8e02ff */
[----:B------:R-:W-:-:S05]  /*0b50*/  IADD3 R9, PT, PT, R2, R3, RZ ;  /* 0x0000000302097210 */ /* 0x000fca0007ffe0ff */
[----:B0-----:R-:W-:-:S06]  /*0b60*/  IMAD.WIDE R4, R9, 0x4, R4 ;  /* 0x0000000409047825 */ /* 0x001fcc00078e0204 */
[----:B------:R-:W2:Y:S01]  /*0b70*/  LDG.E R4, desc[UR8][R4.64] ;  /* 0x0000000804047981 */ /* 0x000ea2000c1e1900 */
[----:B------:R-:W-:-:S06]  /*0b80*/  IMAD.WIDE R12, R3, 0x4, R12 ;  /* 0x00000004030c7825 */ /* 0x000fcc00078e020c */
[----:B------:R-:W3:Y:S01]  /*0b90*/  LDG.E R12, desc[UR8][R12.64] ;  /* 0x000000080c0c7981 */ /* 0x000ee2000c1e1900 */
[----:B--2---:R-:W-:-:S04]  /*0ba0*/  FADD R6, R4, R4 ;  /* 0x0000000404067221 */ /* 0x004fc80000000000 */
[----:B------:R-:W-:-:S04]  /*0bb0*/  FFMA R7, R7, R10, R6 ;  /* 0x0000000a07077223 */ /* 0x000fc80000000006 */
[----:B------:R-:W-:-:S04]  /*0bc0*/  FADD R0, R7, -R0 ;  /* 0x8000000007007221 */ /* 0x000fc80000000000 */
[----:B---3-5:R-:W-:-:S07]  /*0bd0*/  FFMA R11, R0, R12, R11 ;  /* 0x0000000c000b7223 */ /* 0x028fce000000000b */
.L_x_0:
[----:B------:R-:W0:Y:S02]  /*0be0*/  LDC.64 R4, c[0x0][0x398] ;  /* 0x0000e600ff047b82 */ /* 0x000e240000000a00 */
[----:B0-----:R-:W-:-:S05]  /*0bf0*/  IMAD.WIDE R2, R2, 0x4, R4 ;  /* 0x0000000402027825 */ /* 0x001fca00078e0204 */
[----:B-----5:R-:W-:Y:S01]  /*0c00*/  STG.E desc[UR8][R2.64], R11 ;  /* 0x0000000b02007986 */ /* 0x020fe2000c101908 */
[----:B------:R-:W-:Y:S05]  /*0c10*/  EXIT ;  /* 0x000000000000794d */ /* 0x000fea0003800000 */
.L_x_5:
[----:B------:R-:W-:-:S00]  /*0c20*/  BRA `(.L_x_5) ;  /* 0xfffffffc00fc7947 */ /* 0x000fc0000383ffff */
[----:B------:R-:W-:-:S00]  /*0c30*/  NOP ;  /* 0x0000000000007918 */ /* 0x000fc00000000000 */
        /* <DEDUP_REMOVED lines=12> */
.L_x_11:


//--------------------- .text._Z16cheby_fwd_kernelPKfPfiiii --------------------------
	.section	.text._Z16cheby_fwd_kernelPKfPfiiii,"ax",@progbits
	.align	128
        .global         _Z16cheby_fwd_kernelPKfPfiiii
        .type           _Z16cheby_fwd_kernelPKfPfiiii,@function
        .size           _Z16cheby_fwd_kernelPKfPfiiii,(.L_x_12 - _Z16cheby_fwd_kernelPKfPfiiii)
        .other          _Z16cheby_fwd_kernelPKfPfiiii,@"STO_CUDA_ENTRY STV_DEFAULT"
_Z16cheby_fwd_kernelPKfPfiiii:
.text._Z16cheby_fwd_kernelPKfPfiiii:
[----:B------:R-:W-:Y:S01]  /*0000*/  LDC R1, c[0x0][0x37c] ;  /* 0x0000df00ff017b82 */ /* 0x000fe20000000800 */
[----:B------:R-:W0:Y:S07]  /*0010*/  S2R R24, SR_TID.X ;  /* 0x0000000000187919 */ /* 0x000e2e0000002100 */
[----:B------:R-:W1:Y:S01]  /*0020*/  S2UR UR5, SR_CTAID.X ;  /* 0x00000000000579c3 */ /* 0x000e620000002500 */
[----:B------:R-:W1:Y:S01]  /*0030*/  LDCU UR4, c[0x0][0x360] ;  /* 0x00006c00ff0477ac */ /* 0x000e620008000800 */
[----:B------:R-:W2:Y:S01]  /*0040*/  LDCU UR6, c[0x0][0x39c] ;  /* 0x00007380ff0677ac */ /* 0x000ea20008000800 */
[----:B-1----:R-:W-:-:S06]  /*0050*/  UIMAD UR5, UR5, UR4, URZ ;  /* 0x00000004050572a4 */ /* 0x002fcc000f8e02ff */
[----:B0-----:R-:W-:-:S04]  /*0060*/  IADD3 R0, PT, PT, R24, UR5, RZ ;  /* 0x0000000518007c10 */ /* 0x001fc8000fffe0ff */
[----:B--2---:R-:W-:-:S13]  /*0070*/  ISETP.GE.AND P0, PT, R0, UR6, PT ;  /* 0x0000000600007c0c */ /* 0x004fda000bf06270 */
[----:B------:R-:W-:Y:S05]  /*0080*/  @P0 EXIT ;  /* 0x000000000000094d */ /* 0x000fea0003800000 */
[----:B------:R-:W0:Y:S01]  /*0090*/  LDC.64 R4, c[0x0][0x380] ;  /* 0x0000e000ff047b82 */ /* 0x000e220000000a00 */
[----:B------:R-:W1:Y:S07]  /*00a0*/  LDCU.64 UR6, c[0x0][0x358] ;  /* 0x00006b00ff0677ac */ /* 0x000e6e0008000a00 */
[----:B------:R-:W2:Y:S08]  /*00b0*/  LDC.64 R22, c[0x0][0x390] ;  /* 0x0000e400ff167b82 */ /* 0x000eb00000000a00 */
[----:B------:R-:W3:Y:S01]  /*00c0*/  LDC R20, c[0x0][0x398] ;  /* 0x0000e600ff147b82 */ /* 0x000ee20000000800 */
[----:B0-----:R-:W-:-:S07]  /*00d0*/  IMAD.WIDE R4, R0, 0x4, R4 ;  /* 0x0000000400047825 */ /* 0x001fce00078e0204 */
[----:B------:R-:W0:Y:S01]  /*00e0*/  LDC.64 R2, c[0x0][0x388] ;  /* 0x0000e200ff027b82 */ /* 0x000e220000000a00 */
[----:B-1----:R-:W4:Y:S01]  /*00f0*/  LDG.E R27, desc[UR6][R4.64] ;  /* 0x00000006041b7981 */ /* 0x002f22000c1e1900 */
[----:B--2---:R-:W-:-:S05]  /*0100*/  IMAD R23, R23, R22, RZ ;  /* 0x0000001617177224 */ /* 0x004fca00078e02ff */
[----:B------:R-:W-:Y:S02]  /*0110*/  IADD3 R7, PT, PT, R0, R23, RZ ;  /* 0x0000001700077210 */ /* 0x000fe40007ffe0ff */
[----:B---3--:R-:W-:-:S03]  /*0120*/  ISETP.GE.AND P0, PT, R20, 0x2, PT ;  /* 0x000000021400780c */ /* 0x008fc60003f06270 */
[----:B0-----:R-:W-:-:S05]  /*0130*/  IMAD.WIDE R6, R7, 0x4, R2 ;  /* 0x0000000407067825 */ /* 0x001fca00078e0202 */
[----:B----4-:R0:W-:Y:S05]  /*0140*/  STG.E desc[UR6][R6.64], R27 ;  /* 0x0000001b06007986 */ /* 0x0101ea000c101906 */
[----:B------:R-:W-:Y:S05]  /*0150*/  @!P0 EXIT ;  /* 0x000000000000894d */ /* 0x000fea0003800000 */
[C---:B------:R-:W-:Y:S01]  /*0160*/  IADD3 R4, PT, PT, R20.reuse, -0x2, RZ ;  /* 0xfffffffe14047810 */ /* 0x040fe20007ffe0ff */
[----:B------:R-:W-:Y:S01]  /*0170*/  UMOV UR4, 0x2 ;  /* 0x0000000200047882 */ /* 0x000fe20000000000 */
[----:B------:R-:W-:Y:S01]  /*0180*/  IADD3 R20, PT, PT, R20, -0x1, RZ ;  /* 0xffffffff14147810 */ /* 0x000fe20007ffe0ff */
[----:B------:R-:W-:Y:S01]  /*0190*/  HFMA2 R21, -RZ, RZ, 1.875, 0 ;  /* 0x3f800000ff157431 */ /* 0x000fe200000001ff */
[----:B------:R-:W-:Y:S01]  /*01a0*/  ISETP.GE.U32.AND P0, PT, R4, 0x7, PT ;  /* 0x000000070400780c */ /* 0x000fe20003f06070 */
[----:B------:R-:W-:Y:S01]  /*01b0*/  FADD R22, R27, R27 ;  /* 0x0000001b1b167221 */ /* 0x000fe20000000000 */
[----:B------:R-:W-:-:S11]  /*01c0*/  LOP3.LUT R29, R20, 0x7, RZ, 0xc0, !PT ;  /* 0x00000007141d7812 */ /* 0x000fd600078ec0ff */
[----:B------:R-:W-:Y:S05]  /*01d0*/  @!P0 BRA `(.L_x_6) ;  /* 0x0000000000908947 */ /* 0x000fea0003800000 */
[----:B------:R-:W-:Y:S01]  /*01e0*/  LEA R24, R23, R24, 0x1 ;  /* 0x0000001817187211 */ /* 0x000fe200078e08ff */
[----:B------:R-:W-:Y:S01]  /*01f0*/  UMOV UR4, URZ ;  /* 0x000000ff00047c82 */ /* 0x000fe20008000000 */
[----:B------:R-:W-:Y:S02]  /*0200*/  LOP3.LUT R26, R20, 0xfffffff8, RZ, 0xc0, !PT ;  /* 0xfffffff8141a7812 */ /* 0x000fe400078ec0ff */
[----:B------:R-:W-:Y:S02]  /*0210*/  MOV R21, 0x3f800000 ;  /* 0x3f80000000157802 */ /* 0x000fe40000000f00 */
[----:B------:R-:W-:Y:S02]  /*0220*/  IADD3 R24, PT, PT, R24, UR5, RZ ;  /* 0x0000000518187c10 */ /* 0x000fe4000fffe0ff */
[----:B------:R-:W-:-:S07]  /*0230*/  IADD3 R26, PT, PT, -R26, RZ, RZ ;  /* 0x000000ff1a1a7210 */ /* 0x000fce0007ffe1ff */
.L_x_7:
[----:B--2---:R-:W-:-:S04]  /*0240*/  IMAD.WIDE R16, R24, 0x4, R2 ;  /* 0x0000000418107825 */ /* 0x004fc800078e0202 */
[----:B------:R-:W-:Y:S01]  /*0250*/  FFMA R21, R22, R27, -R21 ;  /* 0x0000001b16157223 */ /* 0x000fe20000000815 */
[----:B------:R-:W-:Y:S01]  /*0260*/  IADD3 R26, PT, PT, R26, 0x8, RZ ;  /* 0x000000081a1a7810 */ /* 0x000fe20007ffe0ff */
[----:B------:R-:W-:Y:S01]  /*0270*/  UIADD3 UR4, UPT, UPT, UR4, 0x8, URZ ;  /* 0x0000000804047890 */ /* 0x000fe2000fffe0ff */
[C---:B------:R-:W-:Y:S01]  /*0280*/  LEA R24, R23.reuse, R24, 0x3 ;  /* 0x0000001817187211 */ /* 0x040fe200078e18ff */
[----:B0-----:R-:W-:Y:S01]  /*0290*/  FFMA R27, R22, R21, -R27 ;  /* 0x00000015161b7223 */ /* 0x001fe2000000081b */
[C---:B------:R-:W-:Y:S01]  /*02a0*/  IMAD.WIDE R12, R23.reuse, 0x4, R16 ;  /* 0x00000004170c7825 */ /* 0x040fe200078e0210 */
[----:B------:R0:W-:Y:S01]  /*02b0*/  STG.E desc[UR6][R16.64], R21 ;  /* 0x0000001510007986 */ /* 0x0001e2000c101906 */
[----:B------:R-:W-:Y:S02]  /*02c0*/  ISETP.NE.AND P0, PT, R26, RZ, PT ;  /* 0x000000ff1a00720c */ /* 0x000fe40003f05270 */
[----:B------:R-:W-:Y:S01]  /*02d0*/  FFMA R28, R22, R27, -R21 ;  /* 0x0000001b161c7223 */ /* 0x000fe20000000815 */
[----:B------:R1:W-:Y:S01]  /*02e0*/  STG.E desc[UR6][R12.64], R27 ;  /* 0x0000001b0c007986 */ /* 0x0003e2000c101906 */
[----:B------:R-:W-:-:S04]  /*02f0*/  IMAD.WIDE R8, R23, 0x4, R12 ;  /* 0x0000000417087825 */ /* 0x000fc800078e020c */
[----:B------:R-:W-:Y:S01]  /*0300*/  FFMA R25, R22, R28, -R27 ;  /* 0x0000001c16197223 */ /* 0x000fe2000000081b */
[----:B------:R2:W-:Y:S01]  /*0310*/  STG.E desc[UR6][R8.64], R28 ;  /* 0x0000001c08007986 */ /* 0x0005e2000c101906 */
[----:B------:R-:W-:-:S04]  /*0320*/  IMAD.WIDE R4, R23, 0x4, R8 ;  /* 0x0000000417047825 */ /* 0x000fc800078e0208 */
[----:B0-----:R-:W-:-:S04]  /*0330*/  FFMA R16, R22, R25, -R28 ;  /* 0x0000001916107223 */ /* 0x001fc8000000081c */
[C---:B------:R-:W-:Y:S01]  /*0340*/  FFMA R17, R22.reuse, R16, -R25 ;  /* 0x0000001016117223 */ /* 0x040fe20000000819 */
[C---:B------:R-:W-:Y:S01]  /*0350*/  IMAD.WIDE R6, R23.reuse, 0x4, R4 ;  /* 0x0000000417067825 */ /* 0x040fe200078e0204 */
[----:B------:R2:W-:Y:S03]  /*0360*/  STG.E desc[UR6][R4.64], R25 ;  /* 0x0000001904007986 */ /* 0x0005e6000c101906 */
[----:B------:R-:W-:Y:S01]  /*0370*/  FFMA R21, R22, R17, -R16 ;  /* 0x0000001116157223 */ /* 0x000fe20000000810 */
[----:B------:R2:W-:Y:S01]  /*0380*/  STG.E desc[UR6][R6.64], R16 ;  /* 0x0000001006007986 */ /* 0x0005e2000c101906 */
[----:B------:R-:W-:-:S04]  /*0390*/  IMAD.WIDE R10, R23, 0x4, R6 ;  /* 0x00000004170a7825 */ /* 0x000fc800078e0206 */
[----:B-1----:R-:W-:Y:S01]  /*03a0*/  FFMA R27, R22, R21, -R17 ;  /* 0x00000015161b7223 */ /* 0x002fe20000000811 */
[----:B------:R2:W-:Y:S01]  /*03b0*/  STG.E desc[UR6][R10.64], R17 ;  /* 0x000000110a007986 */ /* 0x0005e2000c101906 */
[----:B------:R-:W-:-:S05]  /*03c0*/  IMAD.WIDE R14, R23, 0x4, R10 ;  /* 0x00000004170e7825 */ /* 0x000fca00078e020a */
[----:B------:R2:W-:Y:S01]  /*03d0*/  STG.E desc[UR6][R14.64], R21 ;  /* 0x000000150e007986 */ /* 0x0005e2000c101906 */
[----:B------:R-:W-:-:S05]  /*03e0*/  IMAD.WIDE R18, R23, 0x4, R14 ;  /* 0x0000000417127825 */ /* 0x000fca00078e020e */
[----:B------:R2:W-:Y:S01]  /*03f0*/  STG.E desc[UR6][R18.64], R27 ;  /* 0x0000001b12007986 */ /* 0x0005e2000c101906 */
[----:B------:R-:W-:Y:S05]  /*0400*/  @P0 BRA `(.L_x_7) ;  /* 0xfffffffc008c0947 */ /* 0x000fea000383ffff */
[----:B------:R-:W-:-:S12]  /*0410*/  UIADD3 UR4, UPT, UPT, UR4, 0x2, URZ ;  /* 0x0000000204047890 */ /* 0x000fd8000fffe0ff */
.L_x_6:
[----:B------:R-:W-:-:S13]  /*0420*/  ISETP.NE.AND P0, PT, R29, RZ, PT ;  /* 0x000000ff1d00720c */ /* 0x000fda0003f05270 */
[----:B------:R-:W-:Y:S05]  /*0430*/  @!P0 EXIT ;  /* 0x000000000000894d */ /* 0x000fea0003800000 */
[----:B------:R-:W-:Y:S02]  /*0440*/  ISETP.GE.U32.AND P0, PT, R29, 0x4, PT ;  /* 0x000000041d00780c */ /* 0x000fe40003f06070 */
[----:B--2---:R-:W-:-:S04]  /*0450*/  LOP3.LUT R14, R20, 0x3, RZ, 0xc0, !PT ;  /* 0x00000003140e7812 */ /* 0x004fc800078ec0ff */
[----:B------:R-:W-:-:S07]  /*0460*/  ISETP.NE.AND P1, PT, R14, RZ, PT ;  /* 0x000000ff0e00720c */ /* 0x000fce0003f25270 */
[----:B------:R-:W-:Y:S06]  /*0470*/  @!P0 BRA `(.L_x_8) ;  /* 0x0000000000388947 */ /* 0x000fec0003800000 */
[----:B------:R-:W-:Y:S02]  /*0480*/  IMAD R5, R23, UR4, R0 ;  /* 0x0000000417057c24 */ /* 0x000fe4000f8e0200 */
[----:B------:R-:W-:Y:S01]  /*0490*/  FFMA R13, R27, R22, -R21 ;  /* 0x000000161b0d7223 */ /* 0x000fe20000000815 */
[----:B------:R-:W-:Y:S01]  /*04a0*/  UIADD3 UR4, UPT, UPT, UR4, 0x4, URZ ;  /* 0x0000000404047890 */ /* 0x000fe2000fffe0ff */
[----:B------:R-:W-:-:S04]  /*04b0*/  IMAD.WIDE R4, R5, 0x4, R2 ;  /* 0x0000000405047825 */ /* 0x000fc800078e0202 */
[----:B------:R-:W-:-:S04]  /*04c0*/  FFMA R12, R22, R13, -R27 ;  /* 0x0000000d160c7223 */ /* 0x000fc8000000081b */
[C---:B------:R-:W-:Y:S01]  /*04d0*/  FFMA R21, R22.reuse, R12, -R13 ;  /* 0x0000000c16157223 */ /* 0x040fe2000000080d */
[C---:B0-----:R-:W-:Y:S01]  /*04e0*/  IMAD.WIDE R6, R23.reuse, 0x4, R4 ;  /* 0x0000000417067825 */ /* 0x041fe200078e0204 */
[----:B------:R1:W-:Y:S03]  /*04f0*/  STG.E desc[UR6][R4.64], R13 ;  /* 0x0000000d04007986 */ /* 0x0003e6000c101906 */
[----:B------:R-:W-:Y:S01]  /*0500*/  FFMA R27, R22, R21, -R12 ;  /* 0x00000015161b7223 */ /* 0x000fe2000000080c */
[----:B------:R1:W-:Y:S01]  /*0510*/  STG.E desc[UR6][R6.64], R12 ;  /* 0x0000000c06007986 */ /* 0x0003e2000c101906 */
[----:B------:R-:W-:-:S05]  /*0520*/  IMAD.WIDE R8, R23, 0x4, R6 ;  /* 0x0000000417087825 */ /* 0x000fca00078e0206 */
[----:B------:R1:W-:Y:S01]  /*0530*/  STG.E desc[UR6][R8.64], R21 ;  /* 0x0000001508007986 */ /* 0x0003e2000c101906 */
[----:B------:R-:W-:-:S05]  /*0540*/  IMAD.WIDE R10, R23, 0x4, R8 ;  /* 0x00000004170a7825 */ /* 0x000fca00078e0208 */
[----:B------:R1:W-:Y:S02]  /*0550*/  STG.E desc[UR6][R10.64], R27 ;  /* 0x0000001b0a007986 */ /* 0x0003e4000c101906 */
.L_x_8:
[----:B------:R-:W-:Y:S05]  /*0560*/  @!P1 EXIT ;  /* 0x000000000000994d */ /* 0x000fea0003800000 */
[----:B------:R-:W-:Y:S02]  /*0570*/  ISETP.NE.AND P0, PT, R14, 0x1, PT ;  /* 0x000000010e00780c */ /* 0x000fe40003f05270 */
[----:B------:R-:W-:-:S04]  /*0580*/  LOP3.LUT R20, R20, 0x1, RZ, 0xc0, !PT ;  /* 0x0000000114147812 */ /* 0x000fc800078ec0ff */
[----:B------:R-:W-:-:S07]  /*0590*/  ISETP.NE.U32.AND P1, PT, R20, 0x1, PT ;  /* 0x000000011400780c */ /* 0x000fce0003f25070 */
[----:B------:R-:W-:Y:S06]  /*05a0*/  @!P0 BRA `(.L_x_9) ;  /* 0x0000000000208947 */ /* 0x000fec0003800000 */
[----:B-1----:R-:W-:Y:S02]  /*05b0*/  IMAD R5, R23, UR4, R0 ;  /* 0x0000000417057c24 */ /* 0x002fe4000f8e0200 */
[----:B------:R-:W-:Y:S01]  /*05c0*/  FFMA R21, R27, R22, -R21 ;  /* 0x000000161b157223 */ /* 0x000fe20000000815 */
[----:B------:R-:W-:Y:S01]  /*05d0*/  UIADD3 UR4, UPT, UPT, UR4, 0x2, URZ ;  /* 0x0000000204047890 */ /* 0x000fe2000fffe0ff */
[----:B------:R-:W-:-:S04]  /*05e0*/  IMAD.WIDE R4, R5, 0x4, R2 ;  /* 0x0000000405047825 */ /* 0x000fc800078e0202 */
[----:B0-----:R-:W-:Y:S01]  /*05f0*/  FFMA R27, R22, R21, -R27 ;  /* 0x00000015161b7223 */ /* 0x001fe2000000081b */
[----:B------:R2:W-:Y:S01]  /*0600*/  STG.E desc[UR6][R4.64], R21 ;  /* 0x0000001504007986 */ /* 0x0005e2000c101906 */
[----:B------:R-:W-:-:S05]  /*0610*/  IMAD.WIDE R6, R23, 0x4, R4 ;  /* 0x0000000417067825 */ /* 0x000fca00078e0204 */
[----:B------:R2:W-:Y:S02]  /*0620*/  STG.E desc[UR6][R6.64], R27 ;  /* 0x0000001b06007986 */ /* 0x0005e4000c101906 */
.L_x_9:
[----:B------:R-:W-:Y:S05]  /*0630*/  @P1 EXIT ;  /* 0x000000000000194d */ /* 0x000fea0003800000 */
[----:B------:R-:W-:Y:S02]  /*0640*/  IMAD R23, R23, UR4, R0 ;  /* 0x0000000417177c24 */ /* 0x000fe4000f8e0200 */
[----:B-12---:R-:W-:Y:S02]  /*0650*/  FFMA R21, R22, R27, -R21 ;  /* 0x0000001b16157223 */ /* 0x006fe40000000815 */
[----:B------:R-:W-:-:S05]  /*0660*/  IMAD.WIDE R2, R23, 0x4, R2 ;  /* 0x0000000417027825 */ /* 0x000fca00078e0202 */
[----:B------:R-:W-:Y:S01]  /*0670*/  STG.E desc[UR6][R2.64], R21 ;  /* 0x0000001502007986 */ /* 0x000fe2000c101906 */
[----:B------:R-:W-:Y:S05]  /*0680*/  EXIT ;  /* 0x000000000000794d */ /* 0x000fea0003800000 */
.L_x_10:
        /* <DEDUP_REMOVED lines=15> */
.L_x_12:


//--------------------- .nv.shared.reserved.0     --------------------------
	.section	.nv.shared.reserved.0,"aw",@nobits
	.weak		__nv_reservedSMEM_offset_0_alias
	.size		__nv_reservedSMEM_offset_0_alias, 0, 64
	.other		__nv_reservedSMEM_offset_0_alias,@"STO_CUDA_RESERVED_SHARED STV_DEFAULT"
__nv_reservedSMEM_offset_0_alias:
	.zero		0
	.zero		64


//--------------------- .nv.constant0._Z16cheby_bwd_kernelPKfS0_S0_Pfiiii --------------------------
	.section	.nv.constant0._Z16cheby_bwd_kernelPKfS0_S0_Pfiiii,"a",@progbits
	.sectionflags	@""
	.align	4
.nv.constant0._Z16cheby_bwd_kernelPKfS0_S0_Pfiiii:
	.zero		944


//--------------------- .nv.constant0._Z16cheby_fwd_kernelPKfPfiiii --------------------------
	.section	.nv.constant0._Z16cheby_fwd_kernelPKfPfiiii,"a",@progbits
	.sectionflags	@""
	.align	4
.nv.constant0._Z16cheby_fwd_kernelPKfPfiiii:
	.zero		928


//--------------------- SYMBOLS --------------------------

	.type		.nv.reservedSmem.offset0,@object
	.size		.nv.reservedSmem.offset0,0x4
